	.headerflags	@"EF_CUDA_TEXMODE_UNIFIED EF_CUDA_64BIT_ADDRESS EF_CUDA_ACCELERATORS EF_CUDA_SM90 EF_CUDA_VIRTUAL_SM(EF_CUDA_SM90)"
	.elftype	@"ET_EXEC"


//--------------------- .nv.info                  --------------------------
	.section	.nv.info,"",@"SHT_CUDA_INFO"
	.align	4


	//----- nvinfo : EIATTR_REGCOUNT
	.align		4
        /*0000*/ 	.byte	0x04, 0x2f
        /*0002*/ 	.short	(.L_2 - .L_1)
	.align		4
.L_1:
        /*0004*/ 	.word	index@(triton_poi_fused_add_convolution_mul_pow_sub_tanh_6)
        /*0008*/ 	.word	0x00000014


	//----- nvinfo : EIATTR_MIN_STACK_SIZE
	.align		4
.L_2:
        /*000c*/ 	.byte	0x04, 0x12
        /*000e*/ 	.short	(.L_4 - .L_3)
	.align		4
.L_3:
        /*0010*/ 	.word	index@(triton_poi_fused_add_convolution_mul_pow_sub_tanh_6)
        /*0014*/ 	.word	0x00000000


	//----- nvinfo : EIATTR_FRAME_SIZE
	.align		4
.L_4:
        /*0018*/ 	.byte	0x04, 0x11
        /*001a*/ 	.short	(.L_6 - .L_5)
	.align		4
.L_5:
        /*001c*/ 	.word	index@(triton_poi_fused_add_convolution_mul_pow_sub_tanh_6)
        /*0020*/ 	.word	0x00000000


	//----- nvinfo : EIATTR_MIN_STACK_SIZE
	.align		4
.L_6:
        /*0024*/ 	.byte	0x04, 0x12
        /*0026*/ 	.short	(.L_8 - .L_7)
	.align		4
.L_7:
        /*0028*/ 	.word	index@(triton_poi_fused_add_convolution_mul_pow_sub_tanh_6)
        /*002c*/ 	.word	0x00000000
.L_8:


//--------------------- .nv.info.triton_poi_fused_add_convolution_mul_pow_sub_tanh_6 --------------------------
	.section	.nv.info.triton_poi_fused_add_convolution_mul_pow_sub_tanh_6,"",@"SHT_CUDA_INFO"
	.sectionflags	@""
	.align	4


	//----- nvinfo : EIATTR_CUDA_API_VERSION
	.align		4
        /*0000*/ 	.byte	0x04, 0x37
        /*0002*/ 	.short	(.L_10 - .L_9)
.L_9:
        /*0004*/ 	.word	0x0000007c


	//----- nvinfo : EIATTR_KPARAM_INFO
	.align		4
.L_10:
        /*0008*/ 	.byte	0x04, 0x17
        /*000a*/ 	.short	(.L_12 - .L_11)
.L_11:
        /*000c*/ 	.word	0x00000000
        /*0010*/ 	.short	0x0004
        /*0012*/ 	.short	0x0020
        /*0014*/ 	.byte	0x00, 0xf0, 0x11, 0x00


	//----- nvinfo : EIATTR_KPARAM_INFO
	.align		4
.L_12:
        /*0018*/ 	.byte	0x04, 0x17
        /*001a*/ 	.short	(.L_14 - .L_13)
.L_13:
        /*001c*/ 	.word	0x00000000
        /*0020*/ 	.short	0x0003
        /*0022*/ 	.short	0x0018
        /*0024*/ 	.byte	0x00, 0xf4, 0x21, 0x00


	//----- nvinfo : EIATTR_KPARAM_INFO
	.align		4
.L_14:
        /*0028*/ 	.byte	0x04, 0x17
        /*002a*/ 	.short	(.L_16 - .L_15)
.L_15:
        /*002c*/ 	.word	0x00000000
        /*0030*/ 	.short	0x0002
        /*0032*/ 	.short	0x0010
        /*0034*/ 	.byte	0x00, 0xf4, 0x21, 0x00


	//----- nvinfo : EIATTR_KPARAM_INFO
	.align		4
.L_16:
        /*0038*/ 	.byte	0x04, 0x17
        /*003a*/ 	.short	(.L_18 - .L_17)
.L_17:
        /*003c*/ 	.word	0x00000000
        /*0040*/ 	.short	0x0001
        /*0042*/ 	.short	0x0008
        /*0044*/ 	.byte	0x00, 0xf4, 0x21, 0x00


	//----- nvinfo : EIATTR_KPARAM_INFO
	.align		4
.L_18:
        /*0048*/ 	.byte	0x04, 0x17
        /*004a*/ 	.short	(.L_20 - .L_19)
.L_19:
        /*004c*/ 	.word	0x00000000
        /*0050*/ 	.short	0x0000
        /*0052*/ 	.short	0x0000
        /*0054*/ 	.byte	0x00, 0xf4, 0x21, 0x00


	//----- nvinfo : EIATTR_SPARSE_MMA_MASK
	.align		4
.L_20:
        /*0058*/ 	.byte	0x03, 0x50
        /*005a*/ 	.short	0x0000


	//----- nvinfo : EIATTR_MAXREG_COUNT
	.align		4
        /*005c*/ 	.byte	0x03, 0x1b
        /*005e*/ 	.short	0x00ff


	//----- nvinfo : EIATTR_EXIT_INSTR_OFFSETS
	.align		4
        /*0060*/ 	.byte	0x04, 0x1c
        /*0062*/ 	.short	(.L_22 - .L_21)


	//   ....[0]....
.L_21:
        /*0064*/ 	.word	0x00000b90


	//----- nvinfo : EIATTR_REQNTID
	.align		4
.L_22:
        /*0068*/ 	.byte	0x04, 0x10
        /*006a*/ 	.short	(.L_24 - .L_23)
.L_23:
        /*006c*/ 	.word	0x00000080
        /*0070*/ 	.word	0x00000001
        /*0074*/ 	.word	0x00000001


	//----- nvinfo : EIATTR_CRS_STACK_SIZE
	.align		4
.L_24:
        /*0078*/ 	.byte	0x04, 0x1e
        /*007a*/ 	.short	(.L_26 - .L_25)
.L_25:
        /*007c*/ 	.word	0x00000000


	//----- nvinfo : EIATTR_CBANK_PARAM_SIZE
	.align		4
.L_26:
        /*0080*/ 	.byte	0x03, 0x19
        /*0082*/ 	.short	0x0024


	//----- nvinfo : EIATTR_PARAM_CBANK
	.align		4
        /*0084*/ 	.byte	0x04, 0x0a
        /*0086*/ 	.short	(.L_28 - .L_27)
	.align		4
.L_27:
        /*0088*/ 	.word	index@(.nv.constant0.triton_poi_fused_add_convolution_mul_pow_sub_tanh_6)
        /*008c*/ 	.short	0x0210
        /*008e*/ 	.short	0x0024


	//----- nvinfo : EIATTR_SW_WAR
	.align		4
.L_28:
        /*0090*/ 	.byte	0x04, 0x36
        /*0092*/ 	.short	(.L_30 - .L_29)
.L_29:
        /*0094*/ 	.word	0x00000008
.L_30:


//--------------------- .nv.callgraph             --------------------------
	.section	.nv.callgraph,"",@"SHT_CUDA_CALLGRAPH"
	.align	4
	.sectionentsize	8
	.align		4
        /*0000*/ 	.word	0x00000000
	.align		4
        /*0004*/ 	.word	0xffffffff
	.align		4
        /*0008*/ 	.word	0x00000000
	.align		4
        /*000c*/ 	.word	0xfffffffe
	.align		4
        /*0010*/ 	.word	0x00000000
	.align		4
        /*0014*/ 	.word	0xfffffffd
	.align		4
        /*0018*/ 	.word	0x00000000
	.align		4
        /*001c*/ 	.word	0xfffffffc


//--------------------- .nv.constant4             --------------------------
	.section	.nv.constant4,"a",@progbits
	.align	8
	.align		8
.nv.constant4:
        /*0000*/ 	.dword	_$_str


//--------------------- .text.triton_poi_fused_add_convolution_mul_pow_sub_tanh_6 --------------------------
	.section	.text.triton_poi_fused_add_convolution_mul_pow_sub_tanh_6,"ax",@progbits
	.align	128
        .global         triton_poi_fused_add_convolution_mul_pow_sub_tanh_6
        .type           triton_poi_fused_add_convolution_mul_pow_sub_tanh_6,@function
        .size           triton_poi_fused_add_convolution_mul_pow_sub_tanh_6,(.L_x_13 - triton_poi_fused_add_convolution_mul_pow_sub_tanh_6)
        .other          triton_poi_fused_add_convolution_mul_pow_sub_tanh_6,@"STO_CUDA_ENTRY STV_DEFAULT"
triton_poi_fused_add_convolution_mul_pow_sub_tanh_6:
.text.triton_poi_fused_add_convolution_mul_pow_sub_tanh_6:
[----:B------:R-:W0:Y:S02]  /*0000*/  LDC R1, c[0x0][0x28] ;  /* 0x00000a00ff017b82 */ /* 0x000e240000000800 */
[----:B------:R-:W1:Y:S01]  /*0010*/  S2R R0, SR_TID.X ;  /* 0x0000000000007919 */ /* 0x000e620000002100 */
[----:B------:R-:W2:Y:S01]  /*0020*/  LDC.64 R14, c[0x0][0x220] ;  /* 0x00008800ff0e7b82 */ /* 0x000ea20000000a00 */
[----:B------:R-:W-:Y:S01]  /*0030*/  ULDC.64 UR4, c[0x0][0x208] ;  /* 0x0000820000047ab9 */ /* 0x000fe20000000a00 */
[----:B------:R-:W3:Y:S01]  /*0040*/  S2R R3, SR_CTAID.X ;  /* 0x0000000000037919 */ /* 0x000ee20000002500 */
[----:B-1----:R-:W-:Y:S02]  /*0050*/  SHF.L.U32 R0, R0, 0x2, RZ ;  /* 0x0000000200007819 */ /* 0x002fe400000006ff */
[----:B---3--:R-:W-:Y:S02]  /*0060*/  SHF.R.S32.HI R5, RZ, 0x16, R3 ;  /* 0x00000016ff057819 */ /* 0x008fe40000011403 */
[----:B------:R-:W-:Y:S02]  /*0070*/  LOP3.LUT R0, R0, 0x1fc, RZ, 0xc0, !PT ;  /* 0x000001fc00007812 */ /* 0x000fe400078ec0ff */
[----:B------:R-:W-:-:S02]  /*0080*/  SGXT R5, R5, 0x1 ;  /* 0x000000010505781a */ /* 0x000fc40000000200 */
[----:B------:R-:W-:Y:S02]  /*0090*/  LEA R12, R3, R0, 0x9 ;  /* 0x00000000030c7211 */ /* 0x000fe400078e48ff */
[----:B------:R-:W1:Y:S02]  /*00a0*/  LDC.64 R2, c[0x0][0x210] ;  /* 0x00008400ff027b82 */ /* 0x000e640000000a00 */
[----:B------:R-:W-:-:S04]  /*00b0*/  LEA.HI R5, R5, R12, RZ, 0xc ;  /* 0x0000000c05057211 */ /* 0x000fc800078f60ff */
[----:B------:R-:W-:-:S05]  /*00c0*/  SHF.R.S32.HI R5, RZ, 0xc, R5 ;  /* 0x0000000cff057819 */ /* 0x000fca0000011405 */
[----:B------:R-:W-:-:S05]  /*00d0*/  IMAD.HI R0, R5, 0x55555556, RZ ;  /* 0x5555555605007827 */ /* 0x000fca00078e02ff */
[----:B------:R-:W-:-:S05]  /*00e0*/  LEA.HI R0, R0, R0, RZ, 0x1 ;  /* 0x0000000000007211 */ /* 0x000fca00078f08ff */
[----:B------:R-:W-:Y:S02]  /*00f0*/  IMAD R7, R0, -0x3, R5 ;  /* 0xfffffffd00077824 */ /* 0x000fe400078e0205 */
[----:B------:R-:W3:Y:S01]  /*0100*/  LDC.64 R4, c[0x0][0x228] ;  /* 0x00008a00ff047b82 */ /* 0x000ee20000000a00 */
[----:B-1----:R-:W-:-:S04]  /*0110*/  IMAD.WIDE R2, R12, 0x4, R2 ;  /* 0x000000040c027825 */ /* 0x002fc800078e0202 */
[----:B--2---:R-:W-:Y:S01]  /*0120*/  IMAD.WIDE R14, R7, 0x4, R14 ;  /* 0x00000004070e7825 */ /* 0x004fe200078e020e */
[----:B------:R-:W2:Y:S04]  /*0130*/  LDG.E.128 R8, desc[UR4][R2.64] ;  /* 0x0000000402087981 */ /* 0x000ea8000c1e1d00 */
[----:B------:R-:W2:Y:S01]  /*0140*/  LDG.E.EL R13, desc[UR4][R14.64] ;  /* 0x000000040e0d7981 */ /* 0x000ea2000c2e1900 */
[----:B---3--:R-:W-:-:S06]  /*0150*/  IMAD.WIDE R4, R12, 0x4, R4 ;  /* 0x000000040c047825 */ /* 0x008fcc00078e0204 */
[----:B------:R-:W5:Y:S01]  /*0160*/  LDG.E.128 R4, desc[UR4][R4.64] ;  /* 0x0000000404047981 */ /* 0x000f62000c1e1d00 */
[----:B------:R-:W-:Y:S01]  /*0170*/  BSSY B0, `(.L_x_0) ;  /* 0x0000017000007945 */ /* 0x000fe20003800000 */
[--C-:B--2---:R-:W-:Y:S01]  /*0180*/  FADD R8, R8, R13.reuse ;  /* 0x0000000d08087221 */ /* 0x104fe20000000000 */
[----:B------:R-:W-:-:S03]  /*0190*/  FADD R9, R9, R13 ;  /* 0x0000000d09097221 */ /* 0x000fc60000000000 */
[----:B------:R-:W-:-:S05]  /*01a0*/  FADD.FTZ R0, |R8|, -RZ ;  /* 0x800000ff08007221 */ /* 0x000fca0000010200 */
[----:B------:R-:W-:-:S13]  /*01b0*/  FSETP.GE.AND P0, PT, R0, 0.60000002384185791016, PT ;  /* 0x3f19999a0000780b */ /* 0x000fda0003f06000 */
[----:B------:R-:W-:Y:S05]  /*01c0*/  @!P0 BRA `(.L_x_1) ;  /* 0x0000000000288947 */ /* 0x000fea0003800000 */
[C---:B------:R-:W-:Y:S01]  /*01d0*/  FMUL R14, R0.reuse, 2.8853900432586669922 ;  /* 0x4038aa3b000e7820 */ /* 0x040fe20000400000 */
[----:B------:R-:W-:Y:S01]  /*01e0*/  HFMA2.MMA R16, -RZ, RZ, 1.875, 0 ;  /* 0x3f800000ff107435 */ /* 0x000fe200000001ff */
[----:B------:R-:W-:-:S04]  /*01f0*/  FSETP.GE.AND P0, PT, R0, 9.010913848876953125, PT ;  /* 0x41102cb40000780b */ /* 0x000fc80003f06000 */
[----:B------:R-:W1:Y:S02]  /*0200*/  MUFU.EX2 R14, R14 ;  /* 0x0000000e000e7308 */ /* 0x000e640000000800 */
[----:B-1----:R-:W-:-:S06]  /*0210*/  FADD R15, R14, 1 ;  /* 0x3f8000000e0f7421 */ /* 0x002fcc0000000000 */
[----:B------:R-:W1:Y:S02]  /*0220*/  MUFU.RCP R15, R15 ;  /* 0x0000000f000f7308 */ /* 0x000e640000001000 */
[----:B-1----:R-:W-:-:S05]  /*0230*/  FFMA.FTZ R16, R15, -2, R16 ;  /* 0xc00000000f107823 */ /* 0x002fca0000010010 */
[----:B------:R-:W-:-:S04]  /*0240*/  FSEL R17, R16, 1, !P0 ;  /* 0x3f80000010117808 */ /* 0x000fc80004000000 */
[----:B------:R-:W-:Y:S01]  /*0250*/  LOP3.LUT R8, R17, 0x80000000, R8, 0xf8, !PT ;  /* 0x8000000011087812 */ /* 0x000fe200078ef808 */
[----:B------:R-:W-:Y:S06]  /*0260*/  BRA `(.L_x_2) ;  /* 0x00000000001c7947 */ /* 0x000fec0003800000 */
.L_x_1:
[----:B------:R-:W-:Y:S01]  /*0270*/  MOV R0, 0x3c80f082 ;  /* 0x3c80f08200007802 */ /* 0x000fe20000000f00 */
[----:B------:R-:W-:-:S04]  /*0280*/  FMUL R15, R8, R8 ;  /* 0x00000008080f7220 */ /* 0x000fc80000400000 */
[----:B------:R-:W-:-:S04]  /*0290*/  FFMA.FTZ R0, R15, R0, -0.052303962409496307373 ;  /* 0xbd563cae0f007423 */ /* 0x000fc80000010000 */
[----:B------:R-:W-:-:S04]  /*02a0*/  FFMA.FTZ R0, R15, R0, 0.1331529766321182251 ;  /* 0x3e0859410f007423 */ /* 0x000fc80000010000 */
[----:B------:R-:W-:-:S04]  /*02b0*/  FFMA.FTZ R0, R15, R0, -0.33332768082618713379 ;  /* 0xbeaaa9ed0f007423 */ /* 0x000fc80000010000 */
[----:B------:R-:W-:-:S04]  /*02c0*/  FFMA.FTZ R15, R15, R0, RZ ;  /* 0x000000000f0f7223 */ /* 0x000fc800000100ff */
[----:B------:R-:W-:-:S07]  /*02d0*/  FFMA.FTZ R8, R8, R15, R8 ;  /* 0x0000000f08087223 */ /* 0x000fce0000010008 */
.L_x_2:
[----:B------:R-:W-:Y:S05]  /*02e0*/  BSYNC B0 ;  /* 0x0000000000007941 */ /* 0x000fea0003800000 */
.L_x_0:
[----:B------:R-:W-:Y:S01]  /*02f0*/  FADD.FTZ R16, |R9|, -RZ ;  /* 0x800000ff09107221 */ /* 0x000fe20000010200 */
[----:B------:R-:W-:Y:S01]  /*0300*/  BSSY B0, `(.L_x_3) ;  /* 0x0000015000007945 */ /* 0x000fe20003800000 */
[----:B------:R-:W-:-:S03]  /*0310*/  FADD R10, R10, R13 ;  /* 0x0000000d0a0a7221 */ /* 0x000fc60000000000 */
        /* <DEDUP_REMOVED lines=12> */
.L_x_4:
[----:B------:R-:W-:Y:S01]  /*03e0*/  MOV R0, 0x3c80f082 ;  /* 0x3c80f08200007802 */ /* 0x000fe20000000f00 */
[----:B------:R-:W-:-:S04]  /*03f0*/  FMUL R15, R9, R9 ;  /* 0x00000009090f7220 */ /* 0x000fc80000400000 */
[----:B------:R-:W-:-:S04]  /*0400*/  FFMA.FTZ R0, R15, R0, -0.052303962409496307373 ;  /* 0xbd563cae0f007423 */ /* 0x000fc80000010000 */
[----:B------:R-:W-:-:S04]  /*0410*/  FFMA.FTZ R0, R15, R0, 0.1331529766321182251 ;  /* 0x3e0859410f007423 */ /* 0x000fc80000010000 */
[----:B------:R-:W-:-:S04]  /*0420*/  FFMA.FTZ R0, R15, R0, -0.33332768082618713379 ;  /* 0xbeaaa9ed0f007423 */ /* 0x000fc80000010000 */
[----:B------:R-:W-:-:S04]  /*0430*/  FFMA.FTZ R0, R15, R0, RZ ;  /* 0x000000000f007223 */ /* 0x000fc800000100ff */
[----:B------:R-:W-:-:S07]  /*0440*/  FFMA.FTZ R9, R9, R0, R9 ;  /* 0x0000000009097223 */ /* 0x000fce0000010009 */
.L_x_5:
[----:B------:R-:W-:Y:S05]  /*0450*/  BSYNC B0 ;  /* 0x0000000000007941 */ /* 0x000fea0003800000 */
.L_x_3:
        /* <DEDUP_REMOVED lines=15> */
.L_x_7:
[----:B------:R-:W-:Y:S01]  /*0550*/  MOV R0, 0x3c80f082 ;  /* 0x3c80f08200007802 */ /* 0x000fe20000000f00 */
[----:B------:R-:W-:-:S04]  /*0560*/  FMUL R13, R10, R10 ;  /* 0x0000000a0a0d7220 */ /* 0x000fc80000400000 */
[----:B------:R-:W-:-:S04]  /*0570*/  FFMA.FTZ R0, R13, R0, -0.052303962409496307373 ;  /* 0xbd563cae0d007423 */ /* 0x000fc80000010000 */
[----:B------:R-:W-:-:S04]  /*0580*/  FFMA.FTZ R0, R13, R0, 0.1331529766321182251 ;  /* 0x3e0859410d007423 */ /* 0x000fc80000010000 */
[----:B------:R-:W-:-:S04]  /*0590*/  FFMA.FTZ R0, R13, R0, -0.33332768082618713379 ;  /* 0xbeaaa9ed0d007423 */ /* 0x000fc80000010000 */
[----:B------:R-:W-:-:S04]  /*05a0*/  FFMA.FTZ R13, R13, R0, RZ ;  /* 0x000000000d0d7223 */ /* 0x000fc800000100ff */
[----:B------:R-:W-:-:S07]  /*05b0*/  FFMA.FTZ R10, R10, R13, R10 ;  /* 0x0000000d0a0a7223 */ /* 0x000fce000001000a */
.L_x_8:
[----:B------:R-:W-:Y:S05]  /*05c0*/  BSYNC B0 ;  /* 0x0000000000007941 */ /* 0x000fea0003800000 */
.L_x_6:
[----:B------:R-:W-:Y:S01]  /*05d0*/  FADD.FTZ R16, |R11|, -RZ ;  /* 0x800000ff0b107221 */ /* 0x000fe20000010200 */
[----:B------:R-:W-:Y:S01]  /*05e0*/  BSSY B0, `(.L_x_9) ;  /* 0x0000015000007945 */ /* 0x000fe20003800000 */
[----:B------:R-:W-:-:S03]  /*05f0*/  SHF.R.S32.HI R13, RZ, 0x1f, R12 ;  /* 0x0000001fff0d7819 */ /* 0x000fc6000001140c */
        /* <DEDUP_REMOVED lines=12> */
.L_x_10:
[----:B------:R-:W-:Y:S01]  /*06c0*/  MOV R0, 0x3c80f082 ;  /* 0x3c80f08200007802 */ /* 0x000fe20000000f00 */
[----:B------:R-:W-:-:S04]  /*06d0*/  FMUL R15, R11, R11 ;  /* 0x0000000b0b0f7220 */ /* 0x000fc80000400000 */
[----:B------:R-:W-:-:S04]  /*06e0*/  FFMA.FTZ R0, R15, R0, -0.052303962409496307373 ;  /* 0xbd563cae0f007423 */ /* 0x000fc80000010000 */
[----:B------:R-:W-:-:S04]  /*06f0*/  FFMA.FTZ R0, R15, R0, 0.1331529766321182251 ;  /* 0x3e0859410f007423 */ /* 0x000fc80000010000 */
[----:B------:R-:W-:-:S04]  /*0700*/  FFMA.FTZ R0, R15, R0, -0.33332768082618713379 ;  /* 0xbeaaa9ed0f007423 */ /* 0x000fc80000010000 */
[----:B------:R-:W-:-:S04]  /*0710*/  FFMA.FTZ R0, R15, R0, RZ ;  /* 0x000000000f007223 */ /* 0x000fc800000100ff */
[----:B------:R-:W-:-:S07]  /*0720*/  FFMA.FTZ R11, R11, R0, R11 ;  /* 0x000000000b0b7223 */ /* 0x000fce000001000b */
.L_x_11:
[----:B------:R-:W-:Y:S05]  /*0730*/  BSYNC B0 ;  /* 0x0000000000007941 */ /* 0x000fea0003800000 */
.L_x_9:
[----:B-----5:R-:W-:Y:S01]  /*0740*/  FFMA R15, R4, R4, -R4 ;  /* 0x00000004040f7223 */ /* 0x020fe20000000804 */
[----:B------:R-:W-:Y:S01]  /*0750*/  FFMA R0, R5, R5, -R5 ;  /* 0x0000000505007223 */ /* 0x000fe20000000805 */
[----:B------:R-:W-:Y:S01]  /*0760*/  FFMA R17, R6, R6, -R6 ;  /* 0x0000000606117223 */ /* 0x000fe20000000806 */
[----:B------:R-:W-:Y:S01]  /*0770*/  FFMA R14, R7, R7, -R7 ;  /* 0x00000007070e7223 */ /* 0x000fe20000000807 */
[----:B------:R-:W-:Y:S01]  /*0780*/  ULDC.64 UR6, c[0x0][0x218] ;  /* 0x0000860000067ab9 */ /* 0x000fe20000000a00 */
[----:B------:R-:W-:Y:S01]  /*0790*/  FFMA R15, R15, R8, R4 ;  /* 0x000000080f0f7223 */ /* 0x000fe20000000004 */
[----:B------:R-:W-:Y:S01]  /*07a0*/  LEA R4, P0, R12, UR6, 0x2 ;  /* 0x000000060c047c11 */ /* 0x000fe2000f8010ff */
[----:B------:R-:W-:Y:S01]  /*07b0*/  FFMA R0, R0, R9, R5 ;  /* 0x0000000900007223 */ /* 0x000fe20000000005 */
[----:B------:R-:W-:Y:S01]  /*07c0*/  FFMA R17, R17, R10, R6 ;  /* 0x0000000a11117223 */ /* 0x000fe20000000006 */
[----:B------:R-:W-:Y:S01]  /*07d0*/  FFMA R14, R14, R11, R7 ;  /* 0x0000000b0e0e7223 */ /* 0x000fe20000000007 */
[----:B------:R-:W-:Y:S01]  /*07e0*/  LEA.HI.X R5, R12, UR7, R13, 0x2, P0 ;  /* 0x000000070c057c11 */ /* 0x000fe200080f140d */
[----:B------:R-:W-:Y:S01]  /*07f0*/  FFMA R6, R15, R15, -R15 ;  /* 0x0000000f0f067223 */ /* 0x000fe2000000080f */
[----:B------:R-:W-:Y:S01]  /*0800*/  FFMA R7, R0, R0, -R0 ;  /* 0x0000000000077223 */ /* 0x000fe20000000800 */
[----:B------:R-:W-:Y:S01]  /*0810*/  FFMA R12, R17, R17, -R17 ;  /* 0x00000011110c7223 */ /* 0x000fe20000000811 */
[----:B------:R-:W-:Y:S01]  /*0820*/  FFMA R13, R14, R14, -R14 ;  /* 0x0000000e0e0d7223 */ /* 0x000fe2000000080e */
[----:B------:R-:W-:Y:S01]  /*0830*/  FFMA R15, R6, R8, R15 ;  /* 0x00000008060f7223 */ /* 0x000fe2000000000f */
[----:B------:R-:W-:Y:S01]  /*0840*/  FFMA R0, R7, R9, R0 ;  /* 0x0000000907007223 */ /* 0x000fe20000000000 */
[----:B------:R-:W-:Y:S01]  /*0850*/  FFMA R17, R12, R10, R17 ;  /* 0x0000000a0c117223 */ /* 0x000fe20000000011 */
[----:B------:R-:W-:Y:S01]  /*0860*/  FFMA R14, R13, R11, R14 ;  /* 0x0000000b0d0e7223 */ /* 0x000fe2000000000e */
        /* <DEDUP_REMOVED lines=48> */
[----:B------:R-:W-:Y:S04]  /*0b70*/  STG.E.128 desc[UR4][R2.64], R8 ;  /* 0x0000000802007986 */ /* 0x000fe8000c101d04 */
[----:B------:R-:W-:Y:S01]  /*0b80*/  STG.E.128 desc[UR4][R4.64], R12 ;  /* 0x0000000c04007986 */ /* 0x000fe2000c101d04 */
[----:B------:R-:W-:Y:S05]  /*0b90*/  EXIT ;  /* 0x000000000000794d */ /* 0x000fea0003800000 */
.L_x_12:
[----:B------:R-:W-:-:S00]  /*0ba0*/  BRA `(.L_x_12) ;  /* 0xfffffffc00fc7947 */ /* 0x000fc0000383ffff */
[----:B------:R-:W-:-:S00]  /*0bb0*/  NOP ;  /* 0x0000000000007918 */ /* 0x000fc00000000000 */
        /* <DEDUP_REMOVED lines=12> */
.L_x_13:


//--------------------- .nv.global.init           --------------------------
	.section	.nv.global.init,"aw",@progbits
.nv.global.init:
	.type		_$_str,@object
	.size		_$_str,(.L_0 - _$_str)
_$_str:
        /*0000*/ 	.byte	0x5f, 0x5f, 0x43, 0x55, 0x44, 0x41, 0x5f, 0x46, 0x54, 0x5a, 0x00
.L_0:


//--------------------- .nv.constant0.triton_poi_fused_add_convolution_mul_pow_sub_tanh_6 --------------------------
	.section	.nv.constant0.triton_poi_fused_add_convolution_mul_pow_sub_tanh_6,"a",@progbits
	.sectionflags	@""
	.align	4
.nv.constant0.triton_poi_fused_add_convolution_mul_pow_sub_tanh_6:
	.zero		564
